//
// Generated by NVIDIA NVVM Compiler
//
// Compiler Build ID: CL-36424714
// Cuda compilation tools, release 13.0, V13.0.88
// Based on NVVM 20.0.0
//

.version 9.0
.target sm_100
.address_size 64

	// .globl	_Z13outputFromGPUPiS_S_S_S_
// _ZZ13outputFromGPUPiS_S_S_S_E5s_min has been demoted
// _ZZ13outputFromGPUPiS_S_S_S_E5s_max has been demoted
// _ZZ13outputFromGPUPiS_S_S_S_E5s_sum has been demoted

.visible .entry _Z13outputFromGPUPiS_S_S_S_(
	.param .u64 .ptr .align 1 _Z13outputFromGPUPiS_S_S_S__param_0,
	.param .u64 .ptr .align 1 _Z13outputFromGPUPiS_S_S_S__param_1,
	.param .u64 .ptr .align 1 _Z13outputFromGPUPiS_S_S_S__param_2,
	.param .u64 .ptr .align 1 _Z13outputFromGPUPiS_S_S_S__param_3,
	.param .u64 .ptr .align 1 _Z13outputFromGPUPiS_S_S_S__param_4
)
{
	.reg .pred 	%p<8>;
	.reg .b32 	%r<65>;
	.reg .b64 	%rd<15>;
	// demoted variable
	.shared .align 4 .b8 _ZZ13outputFromGPUPiS_S_S_S_E5s_min[4096];
	// demoted variable
	.shared .align 4 .b8 _ZZ13outputFromGPUPiS_S_S_S_E5s_max[4096];
	// demoted variable
	.shared .align 4 .b8 _ZZ13outputFromGPUPiS_S_S_S_E5s_sum[4096];
	ld.param.u64 	%rd6, [_Z13outputFromGPUPiS_S_S_S__param_0];
	ld.param.u64 	%rd3, [_Z13outputFromGPUPiS_S_S_S__param_1];
	ld.param.u64 	%rd4, [_Z13outputFromGPUPiS_S_S_S__param_2];
	ld.param.u64 	%rd5, [_Z13outputFromGPUPiS_S_S_S__param_3];
	ld.param.u64 	%rd7, [_Z13outputFromGPUPiS_S_S_S__param_4];
	cvta.to.global.u64 	%rd1, %rd7;
	cvta.to.global.u64 	%rd2, %rd6;
	mov.u32 	%r1, %tid.x;
	mov.u32 	%r24, %ctaid.x;
	mov.u32 	%r64, %ntid.x;
	mad.lo.s32 	%r25, %r24, %r64, %r1;
	mov.u32 	%r26, %nctaid.x;
	mul.lo.s32 	%r3, %r26, %r64;
	mul.wide.s32 	%rd8, %r25, 4;
	add.s64 	%rd9, %rd2, %rd8;
	ld.global.u32 	%r61, [%rd9];
	add.s32 	%r5, %r3, %r25;
	setp.gt.s32 	%p1, %r5, 507510783;
	mov.u32 	%r62, %r61;
	mov.u32 	%r63, %r61;
	@%p1 bra 	$L__BB0_3;
	mov.u32 	%r56, %r5;
	mov.u32 	%r63, %r61;
	mov.u32 	%r62, %r61;
	mov.u32 	%r60, %r3;
$L__BB0_2:
	mul.wide.s32 	%rd10, %r56, 4;
	add.s64 	%rd11, %rd2, %rd10;
	ld.global.u32 	%r27, [%rd11];
	min.s32 	%r61, %r61, %r27;
	max.s32 	%r62, %r62, %r27;
	add.s32 	%r63, %r27, %r63;
	add.s32 	%r14, %r60, %r3;
	add.s32 	%r56, %r5, %r60;
	setp.lt.s32 	%p2, %r56, 507510784;
	mov.u32 	%r60, %r14;
	@%p2 bra 	$L__BB0_2;
$L__BB0_3:
	shl.b32 	%r28, %r1, 2;
	mov.u32 	%r29, _ZZ13outputFromGPUPiS_S_S_S_E5s_min;
	add.s32 	%r19, %r29, %r28;
	st.shared.u32 	[%r19], %r61;
	mov.u32 	%r30, _ZZ13outputFromGPUPiS_S_S_S_E5s_max;
	add.s32 	%r20, %r30, %r28;
	st.shared.u32 	[%r20], %r62;
	mov.u32 	%r31, _ZZ13outputFromGPUPiS_S_S_S_E5s_sum;
	add.s32 	%r21, %r31, %r28;
	st.shared.u32 	[%r21], %r63;
	bar.sync 	0;
	setp.lt.u32 	%p3, %r64, 2;
	@%p3 bra 	$L__BB0_7;
$L__BB0_4:
	shr.u32 	%r23, %r64, 1;
	setp.ge.u32 	%p4, %r1, %r23;
	@%p4 bra 	$L__BB0_6;
	ld.shared.u32 	%r32, [%r19];
	shl.b32 	%r33, %r23, 2;
	add.s32 	%r34, %r19, %r33;
	ld.shared.u32 	%r35, [%r34];
	min.s32 	%r36, %r32, %r35;
	st.shared.u32 	[%r19], %r36;
	ld.shared.u32 	%r37, [%r20];
	add.s32 	%r38, %r20, %r33;
	ld.shared.u32 	%r39, [%r38];
	max.s32 	%r40, %r37, %r39;
	st.shared.u32 	[%r20], %r40;
	add.s32 	%r41, %r21, %r33;
	ld.shared.u32 	%r42, [%r41];
	ld.shared.u32 	%r43, [%r21];
	add.s32 	%r44, %r43, %r42;
	st.shared.u32 	[%r21], %r44;
$L__BB0_6:
	bar.sync 	0;
	setp.gt.u32 	%p5, %r64, 3;
	mov.u32 	%r64, %r23;
	@%p5 bra 	$L__BB0_4;
$L__BB0_7:
	setp.ne.s32 	%p6, %r1, 0;
	@%p6 bra 	$L__BB0_10;
$L__BB0_8:
	atom.relaxed.global.cas.b32 	%r45, [%rd1], 0, 1;
	setp.ne.s32 	%p7, %r45, 0;
	@%p7 bra 	$L__BB0_8;
	cvta.to.global.u64 	%rd12, %rd5;
	cvta.to.global.u64 	%rd13, %rd4;
	cvta.to.global.u64 	%rd14, %rd3;
	ld.global.u32 	%r46, [%rd14];
	ld.shared.u32 	%r47, [_ZZ13outputFromGPUPiS_S_S_S_E5s_min];
	min.s32 	%r48, %r46, %r47;
	st.global.u32 	[%rd14], %r48;
	ld.global.u32 	%r49, [%rd13];
	ld.shared.u32 	%r50, [_ZZ13outputFromGPUPiS_S_S_S_E5s_max];
	max.s32 	%r51, %r49, %r50;
	st.global.u32 	[%rd13], %r51;
	ld.shared.u32 	%r52, [_ZZ13outputFromGPUPiS_S_S_S_E5s_sum];
	ld.global.u32 	%r53, [%rd12];
	add.s32 	%r54, %r53, %r52;
	st.global.u32 	[%rd12], %r54;
	atom.global.exch.b32 	%r55, [%rd1], 0;
$L__BB0_10:
	ret;

}


// ===== COMPILED SASS (sm_100) =====

	.target	sm_100

	.elftype	@"ET_EXEC"


//--------------------- .note.nv.tkinfo           --------------------------
	.section	.note.nv.tkinfo,"",@"SHT_NOTE"
	.sectionflags	@"SHF_NOTE_NV_TKINFO"
	.tkinfo
        /*0018*/ 	.word	0x00000002
        /*0030*/ 	.string	""
        /*0030*/ 	.string	"ptxas"
        /*0030*/ 	.string	"Cuda compilation tools, release 13.0, V13.0.88"
        /*0030*/ 	.string	"Build cuda_13.0.r13.0/compiler.36424714_0"
        /*0030*/ 	.string	"-arch sm_100 -m 64 "



//--------------------- .note.nv.cuinfo           --------------------------
	.section	.note.nv.cuinfo,"",@"SHT_NOTE"
	.sectionflags	@"SHF_NOTE_NV_CUINFO"
        /*0018*/ 	.short	0x0002
        /*001a*/ 	.short	0x0064
        /*001c*/ 	.short	0x0082
	.zero		2


//--------------------- .nv.info                  --------------------------
	.section	.nv.info,"",@"SHT_CUDA_INFO"
	.align	4


	//----- nvinfo : EIATTR_REGCOUNT
	.align		4
        /*0000*/ 	.byte	0x04, 0x2f
        /*0002*/ 	.short	(.L_1 - .L_0)
	.align		4
.L_0:
        /*0004*/ 	.word	index@(_Z13outputFromGPUPiS_S_S_S_)
        /*0008*/ 	.word	0x00000012


	//----- nvinfo : EIATTR_FRAME_SIZE
	.align		4
.L_1:
        /*000c*/ 	.byte	0x04, 0x11
        /*000e*/ 	.short	(.L_3 - .L_2)
	.align		4
.L_2:
        /*0010*/ 	.word	index@(_Z13outputFromGPUPiS_S_S_S_)
        /*0014*/ 	.word	0x00000000


	//----- nvinfo : EIATTR_MIN_STACK_SIZE
	.align		4
.L_3:
        /*0018*/ 	.byte	0x04, 0x12
        /*001a*/ 	.short	(.L_5 - .L_4)
	.align		4
.L_4:
        /*001c*/ 	.word	index@(_Z13outputFromGPUPiS_S_S_S_)
        /*0020*/ 	.word	0x00000000
.L_5:


//--------------------- .nv.compat                --------------------------
	.section	.nv.compat,"",@"SHT_CUDA_COMPAT_INFO"
	.align	4
        /*0000*/ 	.byte	0x02, 0x09, 0x00, 0x00, 0x02, 0x02, 0x01, 0x00, 0x02, 0x05, 0x05, 0x00, 0x03, 0x07, 0x01, 0x01
        /*0010*/ 	.byte	0x02, 0x03, 0x00, 0x00, 0x02, 0x06, 0x01, 0x00, 0x04, 0x0b, 0x08, 0x00, 0x09, 0x00, 0x00, 0x00
        /*0020*/ 	.byte	0x00, 0x00, 0x00, 0x00


//--------------------- .nv.info._Z13outputFromGPUPiS_S_S_S_ --------------------------
	.section	.nv.info._Z13outputFromGPUPiS_S_S_S_,"",@"SHT_CUDA_INFO"
	.sectionflags	@""
	.align	4


	//----- nvinfo : EIATTR_CUDA_API_VERSION
	.align		4
        /*0000*/ 	.byte	0x04, 0x37
        /*0002*/ 	.short	(.L_7 - .L_6)
.L_6:
        /*0004*/ 	.word	0x00000082


	//----- nvinfo : EIATTR_KPARAM_INFO
	.align		4
.L_7:
        /*0008*/ 	.byte	0x04, 0x17
        /*000a*/ 	.short	(.L_9 - .L_8)
.L_8:
        /*000c*/ 	.word	0x00000000
        /*0010*/ 	.short	0x0004
        /*0012*/ 	.short	0x0020
        /*0014*/ 	.byte	0x00, 0xf5, 0x21, 0x00


	//----- nvinfo : EIATTR_KPARAM_INFO
	.align		4
.L_9:
        /*0018*/ 	.byte	0x04, 0x17
        /*001a*/ 	.short	(.L_11 - .L_10)
.L_10:
        /*001c*/ 	.word	0x00000000
        /*0020*/ 	.short	0x0003
        /*0022*/ 	.short	0x0018
        /*0024*/ 	.byte	0x00, 0xf5, 0x21, 0x00


	//----- nvinfo : EIATTR_KPARAM_INFO
	.align		4
.L_11:
        /*0028*/ 	.byte	0x04, 0x17
        /*002a*/ 	.short	(.L_13 - .L_12)
.L_12:
        /*002c*/ 	.word	0x00000000
        /*0030*/ 	.short	0x0002
        /*0032*/ 	.short	0x0010
        /*0034*/ 	.byte	0x00, 0xf5, 0x21, 0x00


	//----- nvinfo : EIATTR_KPARAM_INFO
	.align		4
.L_13:
        /*0038*/ 	.byte	0x04, 0x17
        /*003a*/ 	.short	(.L_15 - .L_14)
.L_14:
        /*003c*/ 	.word	0x00000000
        /*0040*/ 	.short	0x0001
        /*0042*/ 	.short	0x0008
        /*0044*/ 	.byte	0x00, 0xf5, 0x21, 0x00


	//----- nvinfo : EIATTR_KPARAM_INFO
	.align		4
.L_15:
        /*0048*/ 	.byte	0x04, 0x17
        /*004a*/ 	.short	(.L_17 - .L_16)
.L_16:
        /*004c*/ 	.word	0x00000000
        /*0050*/ 	.short	0x0000
        /*0052*/ 	.short	0x0000
        /*0054*/ 	.byte	0x00, 0xf5, 0x21, 0x00


	//----- nvinfo : EIATTR_SPARSE_MMA_MASK
	.align		4
.L_17:
        /*0058*/ 	.byte	0x03, 0x50
        /*005a*/ 	.short	0x0000


	//----- nvinfo : EIATTR_MAXREG_COUNT
	.align		4
        /*005c*/ 	.byte	0x03, 0x1b
        /*005e*/ 	.short	0x00ff


	//----- nvinfo : EIATTR_NUM_BARRIERS
	.align		4
        /*0060*/ 	.byte	0x02, 0x4c
        /*0062*/ 	.byte	0x01
	.zero		1


	//----- nvinfo : EIATTR_MERCURY_ISA_VERSION
	.align		4
        /*0064*/ 	.byte	0x03, 0x5f
        /*0066*/ 	.short	0x0101


	//----- nvinfo : EIATTR_VRC_CTA_INIT_COUNT
	.align		4
        /*0068*/ 	.byte	0x02, 0x4a
	.zero		1
	.zero		1


	//----- nvinfo : EIATTR_EXIT_INSTR_OFFSETS
	.align		4
        /*006c*/ 	.byte	0x04, 0x1c
        /*006e*/ 	.short	(.L_19 - .L_18)


	//   ....[0]....
.L_18:
        /*0070*/ 	.word	0x00000480


	//   ....[1]....
        /*0074*/ 	.word	0x00000650


	//----- nvinfo : EIATTR_CRS_STACK_SIZE
	.align		4
.L_19:
        /*0078*/ 	.byte	0x04, 0x1e
        /*007a*/ 	.short	(.L_21 - .L_20)
.L_20:
        /*007c*/ 	.word	0x00000000


	//----- nvinfo : EIATTR_CBANK_PARAM_SIZE
	.align		4
.L_21:
        /*0080*/ 	.byte	0x03, 0x19
        /*0082*/ 	.short	0x0028


	//----- nvinfo : EIATTR_PARAM_CBANK
	.align		4
        /*0084*/ 	.byte	0x04, 0x0a
        /*0086*/ 	.short	(.L_23 - .L_22)
	.align		4
.L_22:
        /*0088*/ 	.word	index@(.nv.constant0._Z13outputFromGPUPiS_S_S_S_)
        /*008c*/ 	.short	0x0380
        /*008e*/ 	.short	0x0028


	//----- nvinfo : EIATTR_SW_WAR
	.align		4
.L_23:
        /*0090*/ 	.byte	0x04, 0x36
        /*0092*/ 	.short	(.L_25 - .L_24)
.L_24:
        /*0094*/ 	.word	0x00000008
.L_25:


//--------------------- .nv.callgraph             --------------------------
	.section	.nv.callgraph,"",@"SHT_CUDA_CALLGRAPH"
	.align	4
	.sectionentsize	8
	.align		4
        /*0000*/ 	.word	0x00000000
	.align		4
        /*0004*/ 	.word	0xffffffff
	.align		4
        /*0008*/ 	.word	0x00000000
	.align		4
        /*000c*/ 	.word	0xfffffffe
	.align		4
        /*0010*/ 	.word	0x00000000
	.align		4
        /*0014*/ 	.word	0xfffffffd
	.align		4
        /*0018*/ 	.word	0x00000000
	.align		4
        /*001c*/ 	.word	0xfffffffc


//--------------------- .text._Z13outputFromGPUPiS_S_S_S_ --------------------------
	.section	.text._Z13outputFromGPUPiS_S_S_S_,"ax",@progbits
	.align	128
        .global         _Z13outputFromGPUPiS_S_S_S_
        .type           _Z13outputFromGPUPiS_S_S_S_,@function
        .size           _Z13outputFromGPUPiS_S_S_S_,(.L_x_10 - _Z13outputFromGPUPiS_S_S_S_)
        .other          _Z13outputFromGPUPiS_S_S_S_,@"STO_CUDA_ENTRY STV_DEFAULT"
_Z13outputFromGPUPiS_S_S_S_:
.text._Z13outputFromGPUPiS_S_S_S_:
[----:B------:R-:W-:Y:S01]  /*0000*/  LDC R1, c[0x0][0x37c] ;  /* 0x0000df00ff017b82 */ /* 0x000fe20000000800 */
[----:B------:R-:W0:Y:S07]  /*0010*/  S2R R0, SR_TID.X ;  /* 0x0000000000007919 */ /* 0x000e2e0000002100 */
[----:B------:R-:W0:Y:S01]  /*0020*/  S2UR UR4, SR_CTAID.X ;  /* 0x00000000000479c3 */ /* 0x000e220000002500 */
[----:B------:R-:W1:Y:S07]  /*0030*/  LDCU.64 UR8, c[0x0][0x358] ;  /* 0x00006b00ff0877ac */ /* 0x000e6e0008000a00 */
[----:B------:R-:W0:Y:S08]  /*0040*/  LDC R5, c[0x0][0x360] ;  /* 0x0000d800ff057b82 */ /* 0x000e300000000800 */
[----:B------:R-:W2:Y:S01]  /*0050*/  LDC.64 R2, c[0x0][0x380] ;  /* 0x0000e000ff027b82 */ /* 0x000ea20000000a00 */
[----:B0-----:R-:W-:-:S04]  /*0060*/  IMAD R9, R5, UR4, R0 ;  /* 0x0000000405097c24 */ /* 0x001fc8000f8e0200 */
[----:B--2---:R-:W-:-:S05]  /*0070*/  IMAD.WIDE R6, R9, 0x4, R2 ;  /* 0x0000000409067825 */ /* 0x004fca00078e0202 */
[----:B-1----:R-:W2:Y:S01]  /*0080*/  LDG.E R8, desc[UR8][R6.64] ;  /* 0x0000000806087981 */ /* 0x002ea2000c1e1900 */
[----:B------:R-:W0:Y:S01]  /*0090*/  LDCU UR4, c[0x0][0x370] ;  /* 0x00006e00ff0477ac */ /* 0x000e220008000800 */
[----:B------:R-:W-:Y:S01]  /*00a0*/  BSSY.RECONVERGENT B0, `(.L_x_0) ;  /* 0x0000014000007945 */ /* 0x000fe20003800200 */
[----:B0-----:R-:W-:-:S04]  /*00b0*/  IMAD R4, R5, UR4, RZ ;  /* 0x0000000405047c24 */ /* 0x001fc8000f8e02ff */
[----:B------:R-:W-:-:S05]  /*00c0*/  IMAD.IADD R9, R9, 0x1, R4 ;  /* 0x0000000109097824 */ /* 0x000fca00078e0204 */
[----:B------:R-:W-:Y:S01]  /*00d0*/  ISETP.GT.AND P0, PT, R9, 0x1e3fffff, PT ;  /* 0x1e3fffff0900780c */ /* 0x000fe20003f04270 */
[--C-:B--2---:R-:W-:Y:S02]  /*00e0*/  IMAD.MOV.U32 R10, RZ, RZ, R8.reuse ;  /* 0x000000ffff0a7224 */ /* 0x104fe400078e0008 */
[----:B------:R-:W-:-:S10]  /*00f0*/  IMAD.MOV.U32 R11, RZ, RZ, R8 ;  /* 0x000000ffff0b7224 */ /* 0x000fd400078e0008 */
[----:B------:R-:W-:Y:S05]  /*0100*/  @P0 BRA `(.L_x_1) ;  /* 0x0000000000340947 */ /* 0x000fea0003800000 */
[----:B------:R-:W-:Y:S01]  /*0110*/  IMAD.MOV.U32 R13, RZ, RZ, R9 ;  /* 0x000000ffff0d7224 */ /* 0x000fe200078e0009 */
[----:B------:R-:W-:Y:S01]  /*0120*/  MOV R11, R8 ;  /* 0x00000008000b7202 */ /* 0x000fe20000000f00 */
[----:B------:R-:W-:Y:S02]  /*0130*/  IMAD.MOV.U32 R10, RZ, RZ, R8 ;  /* 0x000000ffff0a7224 */ /* 0x000fe400078e0008 */
[----:B------:R-:W-:-:S07]  /*0140*/  IMAD.MOV.U32 R12, RZ, RZ, R4 ;  /* 0x000000ffff0c7224 */ /* 0x000fce00078e0004 */
.L_x_2:
[----:B------:R-:W-:-:S06]  /*0150*/  IMAD.WIDE R6, R13, 0x4, R2 ;  /* 0x000000040d067825 */ /* 0x000fcc00078e0202 */
[----:B------:R-:W2:Y:S01]  /*0160*/  LDG.E R7, desc[UR8][R6.64] ;  /* 0x0000000806077981 */ /* 0x000ea2000c1e1900 */
[----:B------:R-:W-:Y:S01]  /*0170*/  IMAD.IADD R13, R9, 0x1, R12 ;  /* 0x00000001090d7824 */ /* 0x000fe200078e020c */
[----:B------:R-:W-:-:S04]  /*0180*/  IADD3 R12, PT, PT, R4, R12, RZ ;  /* 0x0000000c040c7210 */ /* 0x000fc80007ffe0ff */
[----:B------:R-:W-:Y:S02]  /*0190*/  ISETP.GE.AND P0, PT, R13, 0x1e400000, PT ;  /* 0x1e4000000d00780c */ /* 0x000fe40003f06270 */
[C---:B--2---:R-:W-:Y:S01]  /*01a0*/  VIMNMX R8, PT, PT, R7.reuse, R8, PT ;  /* 0x0000000807087248 */ /* 0x044fe20003fe0100 */
[C---:B------:R-:W-:Y:S01]  /*01b0*/  IMAD.IADD R11, R7.reuse, 0x1, R11 ;  /* 0x00000001070b7824 */ /* 0x040fe200078e020b */
[----:B------:R-:W-:-:S09]  /*01c0*/  VIMNMX R10, PT, PT, R7, R10, !PT ;  /* 0x0000000a070a7248 */ /* 0x000fd20007fe0100 */
[----:B------:R-:W-:Y:S05]  /*01d0*/  @!P0 BRA `(.L_x_2) ;  /* 0xfffffffc00dc8947 */ /* 0x000fea000383ffff */
.L_x_1:
[----:B------:R-:W-:Y:S05]  /*01e0*/  BSYNC.RECONVERGENT B0 ;  /* 0x0000000000007941 */ /* 0x000fea0003800200 */
.L_x_0:
[----:B------:R-:W0:Y:S01]  /*01f0*/  S2UR UR7, SR_CgaCtaId ;  /* 0x00000000000779c3 */ /* 0x000e220000008800 */
[----:B------:R-:W-:Y:S01]  /*0200*/  UMOV UR4, 0x400 ;  /* 0x0000040000047882 */ /* 0x000fe20000000000 */
[----:B------:R-:W-:Y:S01]  /*0210*/  ISETP.GE.U32.AND P0, PT, R5, 0x2, PT ;  /* 0x000000020500780c */ /* 0x000fe20003f06070 */
[----:B------:R-:W-:Y:S02]  /*0220*/  UIADD3 UR5, UPT, UPT, UR4, 0x1000, URZ ;  /* 0x0000100004057890 */ /* 0x000fe4000fffe0ff */
[----:B------:R-:W-:Y:S02]  /*0230*/  UIADD3 UR6, UPT, UPT, UR4, 0x2000, URZ ;  /* 0x0000200004067890 */ /* 0x000fe4000fffe0ff */
[----:B0-----:R-:W-:Y:S02]  /*0240*/  ULEA UR4, UR7, UR4, 0x18 ;  /* 0x0000000407047291 */ /* 0x001fe4000f8ec0ff */
[----:B------:R-:W-:Y:S02]  /*0250*/  ULEA UR5, UR7, UR5, 0x18 ;  /* 0x0000000507057291 */ /* 0x000fe4000f8ec0ff */
[----:B------:R-:W-:-:S02]  /*0260*/  ULEA UR6, UR7, UR6, 0x18 ;  /* 0x0000000607067291 */ /* 0x000fc4000f8ec0ff */
[C---:B------:R-:W-:Y:S02]  /*0270*/  LEA R3, R0.reuse, UR4, 0x2 ;  /* 0x0000000400037c11 */ /* 0x040fe4000f8e10ff */
[C---:B------:R-:W-:Y:S02]  /*0280*/  LEA R7, R0.reuse, UR5, 0x2 ;  /* 0x0000000500077c11 */ /* 0x040fe4000f8e10ff */
[----:B------:R-:W-:Y:S01]  /*0290*/  LEA R2, R0, UR6, 0x2 ;  /* 0x0000000600027c11 */ /* 0x000fe2000f8e10ff */
[----:B------:R0:W-:Y:S04]  /*02a0*/  STS [R3], R8 ;  /* 0x0000000803007388 */ /* 0x0001e80000000800 */
[----:B------:R0:W-:Y:S04]  /*02b0*/  STS [R7], R10 ;  /* 0x0000000a07007388 */ /* 0x0001e80000000800 */
[----:B------:R0:W-:Y:S01]  /*02c0*/  STS [R2], R11 ;  /* 0x0000000b02007388 */ /* 0x0001e20000000800 */
[----:B------:R-:W-:Y:S06]  /*02d0*/  BAR.SYNC.DEFER_BLOCKING 0x0 ;  /* 0x0000000000007b1d */ /* 0x000fec0000010000 */
[----:B------:R-:W-:Y:S05]  /*02e0*/  @!P0 BRA `(.L_x_3) ;  /* 0x0000000000608947 */ /* 0x000fea0003800000 */
.L_x_6:
[----:B------:R-:W-:Y:S01]  /*02f0*/  SHF.R.U32.HI R12, RZ, 0x1, R5 ;  /* 0x00000001ff0c7819 */ /* 0x000fe20000011605 */
[----:B------:R-:W-:Y:S03]  /*0300*/  BSSY.RECONVERGENT B0, `(.L_x_4) ;  /* 0x0000012000007945 */ /* 0x000fe60003800200 */
[----:B------:R-:W-:-:S13]  /*0310*/  ISETP.GE.U32.AND P0, PT, R0, R12, PT ;  /* 0x0000000c0000720c */ /* 0x000fda0003f06070 */
[----:B-1----:R-:W-:Y:S05]  /*0320*/  @P0 BRA `(.L_x_5) ;  /* 0x00000000003c0947 */ /* 0x002fea0003800000 */
[C---:B------:R-:W-:Y:S01]  /*0330*/  IMAD R6, R12.reuse, 0x4, R3 ;  /* 0x000000040c067824 */ /* 0x040fe200078e0203 */
[----:B------:R-:W-:Y:S01]  /*0340*/  LDS R4, [R3] ;  /* 0x0000000003047984 */ /* 0x000fe20000000800 */
[----:B0-----:R-:W-:-:S03]  /*0350*/  LEA R10, R12, R2, 0x2 ;  /* 0x000000020c0a7211 */ /* 0x001fc600078e10ff */
[----:B------:R-:W0:Y:S02]  /*0360*/  LDS R9, [R6] ;  /* 0x0000000006097984 */ /* 0x000e240000000800 */
[----:B0-----:R-:W-:Y:S01]  /*0370*/  VIMNMX R4, PT, PT, R4, R9, PT ;  /* 0x0000000904047248 */ /* 0x001fe20003fe0100 */
[----:B------:R-:W-:-:S04]  /*0380*/  IMAD R9, R12, 0x4, R7 ;  /* 0x000000040c097824 */ /* 0x000fc800078e0207 */
[----:B------:R-:W-:Y:S04]  /*0390*/  STS [R3], R4 ;  /* 0x0000000403007388 */ /* 0x000fe80000000800 */
[----:B------:R-:W-:Y:S04]  /*03a0*/  LDS R9, [R9] ;  /* 0x0000000009097984 */ /* 0x000fe80000000800 */
[----:B------:R-:W0:Y:S02]  /*03b0*/  LDS R8, [R7] ;  /* 0x0000000007087984 */ /* 0x000e240000000800 */
[----:B0-----:R-:W-:-:S05]  /*03c0*/  VIMNMX R8, PT, PT, R8, R9, !PT ;  /* 0x0000000908087248 */ /* 0x001fca0007fe0100 */
[----:B------:R-:W-:Y:S04]  /*03d0*/  STS [R7], R8 ;  /* 0x0000000807007388 */ /* 0x000fe80000000800 */
[----:B------:R-:W-:Y:S04]  /*03e0*/  LDS R10, [R10] ;  /* 0x000000000a0a7984 */ /* 0x000fe80000000800 */
[----:B------:R-:W0:Y:S02]  /*03f0*/  LDS R11, [R2] ;  /* 0x00000000020b7984 */ /* 0x000e240000000800 */
[----:B0-----:R-:W-:-:S05]  /*0400*/  IMAD.IADD R11, R10, 0x1, R11 ;  /* 0x000000010a0b7824 */ /* 0x001fca00078e020b */
[----:B------:R1:W-:Y:S02]  /*0410*/  STS [R2], R11 ;  /* 0x0000000b02007388 */ /* 0x0003e40000000800 */
.L_x_5:
[----:B------:R-:W-:Y:S05]  /*0420*/  BSYNC.RECONVERGENT B0 ;  /* 0x0000000000007941 */ /* 0x000fea0003800200 */
.L_x_4:
[----:B------:R-:W-:Y:S01]  /*0430*/  BAR.SYNC.DEFER_BLOCKING 0x0 ;  /* 0x0000000000007b1d */ /* 0x000fe20000010000 */
[----:B------:R-:W-:Y:S01]  /*0440*/  ISETP.GT.U32.AND P0, PT, R5, 0x3, PT ;  /* 0x000000030500780c */ /* 0x000fe20003f04070 */
[----:B------:R-:W-:-:S12]  /*0450*/  IMAD.MOV.U32 R5, RZ, RZ, R12 ;  /* 0x000000ffff057224 */ /* 0x000fd800078e000c */
[----:B------:R-:W-:Y:S05]  /*0460*/  @P0 BRA `(.L_x_6) ;  /* 0xfffffffc00a00947 */ /* 0x000fea000383ffff */
.L_x_3:
[----:B------:R-:W-:-:S13]  /*0470*/  ISETP.NE.AND P0, PT, R0, RZ, PT ;  /* 0x000000ff0000720c */ /* 0x000fda0003f05270 */
[----:B------:R-:W-:Y:S05]  /*0480*/  @P0 EXIT ;  /* 0x000000000000094d */ /* 0x000fea0003800000 */
[----:B01----:R-:W0:Y:S01]  /*0490*/  LDC.64 R2, c[0x0][0x3a0] ;  /* 0x0000e800ff027b82 */ /* 0x003e220000000a00 */
[----:B------:R-:W-:Y:S01]  /*04a0*/  BSSY B0, `(.L_x_7) ;  /* 0x0000007000007945 */ /* 0x000fe20003800000 */
[----:B------:R-:W-:-:S07]  /*04b0*/  IMAD.MOV.U32 R5, RZ, RZ, 0x1 ;  /* 0x00000001ff057424 */ /* 0x000fce00078e00ff */
.L_x_8:
[----:B------:R-:W-:Y:S01]  /*04c0*/  HFMA2 R4, -RZ, RZ, 0, 0 ;  /* 0x00000000ff047431 */ /* 0x000fe200000001ff */
[----:B------:R-:W-:Y:S05]  /*04d0*/  YIELD ;  /* 0x0000000000007946 */ /* 0x000fea0003800000 */
[----:B0-----:R-:W2:Y:S02]  /*04e0*/  ATOMG.E.CAS.STRONG.GPU PT, R0, [R2], R4, R5 ;  /* 0x00000004020073a9 */ /* 0x001ea400001ee105 */
[----:B--2---:R-:W-:-:S13]  /*04f0*/  ISETP.NE.AND P0, PT, R0, RZ, PT ;  /* 0x000000ff0000720c */ /* 0x004fda0003f05270 */
[----:B------:R-:W-:Y:S05]  /*0500*/  @P0 BRA `(.L_x_8) ;  /* 0xfffffffc00ec0947 */ /* 0x000fea000383ffff */
[----:B------:R-:W-:Y:S05]  /*0510*/  BSYNC B0 ;  /* 0x0000000000007941 */ /* 0x000fea0003800000 */
.L_x_7:
[----:B------:R-:W0:Y:S02]  /*0520*/  LDC.64 R4, c[0x0][0x388] ;  /* 0x0000e200ff047b82 */ /* 0x000e240000000a00 */
[----:B0-----:R-:W2:Y:S06]  /*0530*/  LDG.E R0, desc[UR8][R4.64] ;  /* 0x0000000804007981 */ /* 0x001eac000c1e1900 */
[----:B------:R-:W0:Y:S01]  /*0540*/  S2UR UR5, SR_CgaCtaId ;  /* 0x00000000000579c3 */ /* 0x000e220000008800 */
[----:B------:R-:W-:-:S07]  /*0550*/  UMOV UR4, 0x400 ;  /* 0x0000040000047882 */ /* 0x000fce0000000000 */
[----:B------:R-:W1:Y:S01]  /*0560*/  LDC.64 R6, c[0x0][0x390] ;  /* 0x0000e400ff067b82 */ /* 0x000e620000000a00 */
[----:B0-----:R-:W-:-:S09]  /*0570*/  ULEA UR4, UR5, UR4, 0x18 ;  /* 0x0000000405047291 */ /* 0x001fd2000f8ec0ff */
[----:B------:R-:W2:Y:S04]  /*0580*/  LDS R9, [UR4] ;  /* 0x00000004ff097984 */ /* 0x000ea80008000800 */
[----:B------:R-:W0:Y:S01]  /*0590*/  LDS R13, [UR4+0x1000] ;  /* 0x00100004ff0d7984 */ /* 0x000e220008000800 */
[----:B--2---:R-:W-:-:S05]  /*05a0*/  VIMNMX R11, PT, PT, R0, R9, PT ;  /* 0x00000009000b7248 */ /* 0x004fca0003fe0100 */
[----:B------:R-:W-:Y:S04]  /*05b0*/  STG.E desc[UR8][R4.64], R11 ;  /* 0x0000000b04007986 */ /* 0x000fe8000c101908 */
[----:B-1----:R-:W0:Y:S01]  /*05c0*/  LDG.E R0, desc[UR8][R6.64] ;  /* 0x0000000806007981 */ /* 0x002e22000c1e1900 */
[----:B------:R-:W1:Y:S01]  /*05d0*/  LDC.64 R8, c[0x0][0x398] ;  /* 0x0000e600ff087b82 */ /* 0x000e620000000a00 */
[----:B0-----:R-:W-:Y:S02]  /*05e0*/  VIMNMX R13, PT, PT, R0, R13, !PT ;  /* 0x0000000d000d7248 */ /* 0x001fe40007fe0100 */
[----:B------:R-:W0:Y:S04]  /*05f0*/  LDS R0, [UR4+0x2000] ;  /* 0x00200004ff007984 */ /* 0x000e280008000800 */
[----:B------:R-:W-:Y:S04]  /*0600*/  STG.E desc[UR8][R6.64], R13 ;  /* 0x0000000d06007986 */ /* 0x000fe8000c101908 */
[----:B-1----:R-:W0:Y:S02]  /*0610*/  LDG.E R15, desc[UR8][R8.64] ;  /* 0x00000008080f7981 */ /* 0x002e24000c1e1900 */
[----:B0-----:R-:W-:-:S05]  /*0620*/  IMAD.IADD R15, R0, 0x1, R15 ;  /* 0x00000001000f7824 */ /* 0x001fca00078e020f */
[----:B------:R-:W-:Y:S04]  /*0630*/  STG.E desc[UR8][R8.64], R15 ;  /* 0x0000000f08007986 */ /* 0x000fe8000c101908 */
[----:B------:R-:W-:Y:S01]  /*0640*/  ATOMG.E.EXCH.STRONG.GPU PT, RZ, desc[UR8][R2.64], RZ ;  /* 0x800000ff02ff79a8 */ /* 0x000fe2000c1ef108 */
[----:B------:R-:W-:Y:S05]  /*0650*/  EXIT ;  /* 0x000000000000794d */ /* 0x000fea0003800000 */
.L_x_9:
[----:B------:R-:W-:-:S00]  /*0660*/  BRA `(.L_x_9) ;  /* 0xfffffffc00fc7947 */ /* 0x000fc0000383ffff */
[----:B------:R-:W-:-:S00]  /*0670*/  NOP ;  /* 0x0000000000007918 */ /* 0x000fc00000000000 */
        /* <DEDUP_REMOVED lines=8> */
.L_x_10:


//--------------------- .nv.shared._Z13outputFromGPUPiS_S_S_S_ --------------------------
	.section	.nv.shared._Z13outputFromGPUPiS_S_S_S_,"aw",@nobits
	.sectionflags	@""
	.align	4
.nv.shared._Z13outputFromGPUPiS_S_S_S_:
	.zero		13312


//--------------------- .nv.shared.reserved.0     --------------------------
	.section	.nv.shared.reserved.0,"aw",@nobits
	.weak		__nv_reservedSMEM_offset_0_alias
	.size		__nv_reservedSMEM_offset_0_alias, 0, 64
	.other		__nv_reservedSMEM_offset_0_alias,@"STO_CUDA_RESERVED_SHARED STV_DEFAULT"
__nv_reservedSMEM_offset_0_alias:
	.zero		0
	.zero		64


//--------------------- .nv.constant0._Z13outputFromGPUPiS_S_S_S_ --------------------------
	.section	.nv.constant0._Z13outputFromGPUPiS_S_S_S_,"a",@progbits
	.sectionflags	@""
	.align	4
.nv.constant0._Z13outputFromGPUPiS_S_S_S_:
	.zero		936


//--------------------- SYMBOLS --------------------------

	.type		.nv.reservedSmem.offset0,@object
	.size		.nv.reservedSmem.offset0,0x4
	.type		.nv.reservedSmem.cap,@object
	.size		.nv.reservedSmem.cap,0x4
